	.headerflags	@"EF_CUDA_TEXMODE_UNIFIED EF_CUDA_64BIT_ADDRESS EF_CUDA_ACCELERATORS EF_CUDA_SM90 EF_CUDA_VIRTUAL_SM(EF_CUDA_SM90)"
	.elftype	@"ET_EXEC"


//--------------------- .nv.info                  --------------------------
	.section	.nv.info,"",@"SHT_CUDA_INFO"
	.align	4


	//----- nvinfo : EIATTR_REGCOUNT
	.align		4
        /*0000*/ 	.byte	0x04, 0x2f
        /*0002*/ 	.short	(.L_3 - .L_2)
	.align		4
.L_2:
        /*0004*/ 	.word	index@(triton_poi_fused__native_batch_norm_legit_no_training_cat_relu_28)
        /*0008*/ 	.word	0x00000042


	//----- nvinfo : EIATTR_MIN_STACK_SIZE
	.align		4
.L_3:
        /*000c*/ 	.byte	0x04, 0x12
        /*000e*/ 	.short	(.L_5 - .L_4)
	.align		4
.L_4:
        /*0010*/ 	.word	index@(triton_poi_fused__native_batch_norm_legit_no_training_cat_relu_28)
        /*0014*/ 	.word	0x00000000


	//----- nvinfo : EIATTR_FRAME_SIZE
	.align		4
.L_5:
        /*0018*/ 	.byte	0x04, 0x11
        /*001a*/ 	.short	(.L_7 - .L_6)
	.align		4
.L_6:
        /*001c*/ 	.word	index@(triton_poi_fused__native_batch_norm_legit_no_training_cat_relu_28)
        /*0020*/ 	.word	0x00000000


	//----- nvinfo : EIATTR_MIN_STACK_SIZE
	.align		4
.L_7:
        /*0024*/ 	.byte	0x04, 0x12
        /*0026*/ 	.short	(.L_9 - .L_8)
	.align		4
.L_8:
        /*0028*/ 	.word	index@(triton_poi_fused__native_batch_norm_legit_no_training_cat_relu_28)
        /*002c*/ 	.word	0x00000000
.L_9:


//--------------------- .nv.info.triton_poi_fused__native_batch_norm_legit_no_training_cat_relu_28 --------------------------
	.section	.nv.info.triton_poi_fused__native_batch_norm_legit_no_training_cat_relu_28,"",@"SHT_CUDA_INFO"
	.sectionflags	@""
	.align	4


	//----- nvinfo : EIATTR_CUDA_API_VERSION
	.align		4
        /*0000*/ 	.byte	0x04, 0x37
        /*0002*/ 	.short	(.L_11 - .L_10)
.L_10:
        /*0004*/ 	.word	0x0000007c


	//----- nvinfo : EIATTR_KPARAM_INFO
	.align		4
.L_11:
        /*0008*/ 	.byte	0x04, 0x17
        /*000a*/ 	.short	(.L_13 - .L_12)
.L_12:
        /*000c*/ 	.word	0x00000000
        /*0010*/ 	.short	0x0009
        /*0012*/ 	.short	0x0048
        /*0014*/ 	.byte	0x00, 0xf0, 0x11, 0x00


	//----- nvinfo : EIATTR_KPARAM_INFO
	.align		4
.L_13:
        /*0018*/ 	.byte	0x04, 0x17
        /*001a*/ 	.short	(.L_15 - .L_14)
.L_14:
        /*001c*/ 	.word	0x00000000
        /*0020*/ 	.short	0x0008
        /*0022*/ 	.short	0x0040
        /*0024*/ 	.byte	0x00, 0xf4, 0x21, 0x00


	//----- nvinfo : EIATTR_KPARAM_INFO
	.align		4
.L_15:
        /*0028*/ 	.byte	0x04, 0x17
        /*002a*/ 	.short	(.L_17 - .L_16)
.L_16:
        /*002c*/ 	.word	0x00000000
        /*0030*/ 	.short	0x0007
        /*0032*/ 	.short	0x0038
        /*0034*/ 	.byte	0x00, 0xf4, 0x21, 0x00


	//----- nvinfo : EIATTR_KPARAM_INFO
	.align		4
.L_17:
        /*0038*/ 	.byte	0x04, 0x17
        /*003a*/ 	.short	(.L_19 - .L_18)
.L_18:
        /*003c*/ 	.word	0x00000000
        /*0040*/ 	.short	0x0006
        /*0042*/ 	.short	0x0030
        /*0044*/ 	.byte	0x00, 0xf4, 0x21, 0x00


	//----- nvinfo : EIATTR_KPARAM_INFO
	.align		4
.L_19:
        /*0048*/ 	.byte	0x04, 0x17
        /*004a*/ 	.short	(.L_21 - .L_20)
.L_20:
        /*004c*/ 	.word	0x00000000
        /*0050*/ 	.short	0x0005
        /*0052*/ 	.short	0x0028
        /*0054*/ 	.byte	0x00, 0xf4, 0x21, 0x00


	//----- nvinfo : EIATTR_KPARAM_INFO
	.align		4
.L_21:
        /*0058*/ 	.byte	0x04, 0x17
        /*005a*/ 	.short	(.L_23 - .L_22)
.L_22:
        /*005c*/ 	.word	0x00000000
        /*0060*/ 	.short	0x0004
        /*0062*/ 	.short	0x0020
        /*0064*/ 	.byte	0x00, 0xf4, 0x21, 0x00


	//----- nvinfo : EIATTR_KPARAM_INFO
	.align		4
.L_23:
        /*0068*/ 	.byte	0x04, 0x17
        /*006a*/ 	.short	(.L_25 - .L_24)
.L_24:
        /*006c*/ 	.word	0x00000000
        /*0070*/ 	.short	0x0003
        /*0072*/ 	.short	0x0018
        /*0074*/ 	.byte	0x00, 0xf4, 0x21, 0x00


	//----- nvinfo : EIATTR_KPARAM_INFO
	.align		4
.L_25:
        /*0078*/ 	.byte	0x04, 0x17
        /*007a*/ 	.short	(.L_27 - .L_26)
.L_26:
        /*007c*/ 	.word	0x00000000
        /*0080*/ 	.short	0x0002
        /*0082*/ 	.short	0x0010
        /*0084*/ 	.byte	0x00, 0xf4, 0x21, 0x00


	//----- nvinfo : EIATTR_KPARAM_INFO
	.align		4
.L_27:
        /*0088*/ 	.byte	0x04, 0x17
        /*008a*/ 	.short	(.L_29 - .L_28)
.L_28:
        /*008c*/ 	.word	0x00000000
        /*0090*/ 	.short	0x0001
        /*0092*/ 	.short	0x0008
        /*0094*/ 	.byte	0x00, 0xf4, 0x21, 0x00


	//----- nvinfo : EIATTR_KPARAM_INFO
	.align		4
.L_29:
        /*0098*/ 	.byte	0x04, 0x17
        /*009a*/ 	.short	(.L_31 - .L_30)
.L_30:
        /*009c*/ 	.word	0x00000000
        /*00a0*/ 	.short	0x0000
        /*00a2*/ 	.short	0x0000
        /*00a4*/ 	.byte	0x00, 0xf4, 0x21, 0x00


	//----- nvinfo : EIATTR_SPARSE_MMA_MASK
	.align		4
.L_31:
        /*00a8*/ 	.byte	0x03, 0x50
        /*00aa*/ 	.short	0x0000


	//----- nvinfo : EIATTR_MAXREG_COUNT
	.align		4
        /*00ac*/ 	.byte	0x03, 0x1b
        /*00ae*/ 	.short	0x00ff


	//----- nvinfo : EIATTR_EXIT_INSTR_OFFSETS
	.align		4
        /*00b0*/ 	.byte	0x04, 0x1c
        /*00b2*/ 	.short	(.L_33 - .L_32)


	//   ....[0]....
.L_32:
        /*00b4*/ 	.word	0x000014d0


	//   ....[1]....
        /*00b8*/ 	.word	0x000014f0


	//----- nvinfo : EIATTR_REQNTID
	.align		4
.L_33:
        /*00bc*/ 	.byte	0x04, 0x10
        /*00be*/ 	.short	(.L_35 - .L_34)
.L_34:
        /*00c0*/ 	.word	0x00000080
        /*00c4*/ 	.word	0x00000001
        /*00c8*/ 	.word	0x00000001


	//----- nvinfo : EIATTR_CBANK_PARAM_SIZE
	.align		4
.L_35:
        /*00cc*/ 	.byte	0x03, 0x19
        /*00ce*/ 	.short	0x004c


	//----- nvinfo : EIATTR_PARAM_CBANK
	.align		4
        /*00d0*/ 	.byte	0x04, 0x0a
        /*00d2*/ 	.short	(.L_37 - .L_36)
	.align		4
.L_36:
        /*00d4*/ 	.word	index@(.nv.constant0.triton_poi_fused__native_batch_norm_legit_no_training_cat_relu_28)
        /*00d8*/ 	.short	0x0210
        /*00da*/ 	.short	0x004c


	//----- nvinfo : EIATTR_SW_WAR
	.align		4
.L_37:
        /*00dc*/ 	.byte	0x04, 0x36
        /*00de*/ 	.short	(.L_39 - .L_38)
.L_38:
        /*00e0*/ 	.word	0x00000008
.L_39:


//--------------------- .nv.callgraph             --------------------------
	.section	.nv.callgraph,"",@"SHT_CUDA_CALLGRAPH"
	.align	4
	.sectionentsize	8
	.align		4
        /*0000*/ 	.word	0x00000000
	.align		4
        /*0004*/ 	.word	0xffffffff
	.align		4
        /*0008*/ 	.word	0x00000000
	.align		4
        /*000c*/ 	.word	0xfffffffe
	.align		4
        /*0010*/ 	.word	0x00000000
	.align		4
        /*0014*/ 	.word	0xfffffffd
	.align		4
        /*0018*/ 	.word	0x00000000
	.align		4
        /*001c*/ 	.word	0xfffffffc


//--------------------- .nv.constant4             --------------------------
	.section	.nv.constant4,"a",@progbits
	.align	8
	.align		8
.nv.constant4:
        /*0000*/ 	.dword	_$_str
	.align		8
        /*0008*/ 	.dword	_$_str_$_2


//--------------------- .text.triton_poi_fused__native_batch_norm_legit_no_training_cat_relu_28 --------------------------
	.section	.text.triton_poi_fused__native_batch_norm_legit_no_training_cat_relu_28,"ax",@progbits
	.align	128
        .global         triton_poi_fused__native_batch_norm_legit_no_training_cat_relu_28
        .type           triton_poi_fused__native_batch_norm_legit_no_training_cat_relu_28,@function
        .size           triton_poi_fused__native_batch_norm_legit_no_training_cat_relu_28,(.L_x_1 - triton_poi_fused__native_batch_norm_legit_no_training_cat_relu_28)
        .other          triton_poi_fused__native_batch_norm_legit_no_training_cat_relu_28,@"STO_CUDA_ENTRY STV_DEFAULT"
triton_poi_fused__native_batch_norm_legit_no_training_cat_relu_28:
.text.triton_poi_fused__native_batch_norm_legit_no_training_cat_relu_28:
[----:B------:R-:W0:Y:S01]  /*0000*/  LDC R1, c[0x0][0x28] ;  /* 0x00000a00ff017b82 */ /* 0x000e220000000800 */
[----:B------:R-:W1:Y:S01]  /*0010*/  S2R R0, SR_TID.X ;  /* 0x0000000000007919 */ /* 0x000e620000002100 */
[----:B------:R-:W-:Y:S01]  /*0020*/  CS2R R8, SRZ ;  /* 0x0000000000087805 */ /* 0x000fe2000001ff00 */
[----:B------:R-:W-:Y:S01]  /*0030*/  ULDC.64 UR4, c[0x0][0x208] ;  /* 0x0000820000047ab9 */ /* 0x000fe20000000a00 */
[----:B------:R-:W2:Y:S01]  /*0040*/  S2R R5, SR_CTAID.X ;  /* 0x0000000000057919 */ /* 0x000ea20000002500 */
[----:B------:R-:W-:Y:S01]  /*0050*/  IMAD.MOV.U32 R10, RZ, RZ, RZ ;  /* 0x000000ffff0a7224 */ /* 0x000fe200078e00ff */
[----:B------:R-:W-:Y:S01]  /*0060*/  CS2R R12, SRZ ;  /* 0x00000000000c7805 */ /* 0x000fe2000001ff00 */
[----:B------:R-:W-:Y:S01]  /*0070*/  IMAD.MOV.U32 R14, RZ, RZ, RZ ;  /* 0x000000ffff0e7224 */ /* 0x000fe200078e00ff */
[----:B------:R-:W3:Y:S01]  /*0080*/  LDC.64 R34, c[0x0][0x210] ;  /* 0x00008400ff227b82 */ /* 0x000ee20000000a00 */
[----:B------:R-:W-:-:S07]  /*0090*/  IMAD.MOV.U32 R31, RZ, RZ, 0x3e800000 ;  /* 0x3e800000ff1f7424 */ /* 0x000fce00078e00ff */
[----:B------:R-:W4:Y:S08]  /*00a0*/  LDC.64 R62, c[0x0][0x218] ;  /* 0x00008600ff3e7b82 */ /* 0x000f300000000a00 */
[----:B------:R-:W5:Y:S01]  /*00b0*/  LDC.64 R26, c[0x0][0x228] ;  /* 0x00008a00ff1a7b82 */ /* 0x000f620000000a00 */
[----:B------:R-:W-:Y:S01]  /*00c0*/  IMAD.MOV.U32 R56, RZ, RZ, RZ ;  /* 0x000000ffff387224 */ /* 0x000fe200078e00ff */
[----:B------:R-:W-:-:S02]  /*00d0*/  CS2R R54, SRZ ;  /* 0x0000000000367805 */ /* 0x000fc4000001ff00 */
[----:B------:R-:W-:Y:S02]  /*00e0*/  CS2R R52, SRZ ;  /* 0x0000000000347805 */ /* 0x000fe4000001ff00 */
[----:B------:R-:W-:Y:S02]  /*00f0*/  CS2R R48, SRZ ;  /* 0x0000000000307805 */ /* 0x000fe4000001ff00 */
[----:B------:R-:W-:Y:S02]  /*0100*/  CS2R R46, SRZ ;  /* 0x00000000002e7805 */ /* 0x000fe4000001ff00 */
[----:B------:R-:W-:Y:S02]  /*0110*/  CS2R R38, SRZ ;  /* 0x0000000000267805 */ /* 0x000fe4000001ff00 */
[----:B------:R-:W-:Y:S01]  /*0120*/  CS2R R40, SRZ ;  /* 0x0000000000287805 */ /* 0x000fe2000001ff00 */
[----:B-1----:R-:W-:Y:S01]  /*0130*/  IMAD.SHL.U32 R0, R0, 0x4, RZ ;  /* 0x0000000400007824 */ /* 0x002fe200078e00ff */
[----:B------:R-:W-:-:S02]  /*0140*/  CS2R R36, SRZ ;  /* 0x0000000000247805 */ /* 0x000fc4000001ff00 */
[----:B------:R-:W-:Y:S02]  /*0150*/  CS2R R42, SRZ ;  /* 0x00000000002a7805 */ /* 0x000fe4000001ff00 */
[----:B------:R-:W-:Y:S02]  /*0160*/  CS2R R44, SRZ ;  /* 0x00000000002c7805 */ /* 0x000fe4000001ff00 */
[----:B--2---:R-:W-:Y:S01]  /*0170*/  SHF.R.S32.HI R3, RZ, 0x15, R5 ;  /* 0x00000015ff037819 */ /* 0x004fe20000011405 */
[----:B------:R-:W-:Y:S01]  /*0180*/  ULDC.64 UR6, c[0x0][0x220] ;  /* 0x0000880000067ab9 */ /* 0x000fe20000000a00 */
[----:B------:R-:W-:Y:S02]  /*0190*/  LOP3.LUT R0, R0, 0x1fc, RZ, 0xc0, !PT ;  /* 0x000001fc00007812 */ /* 0x000fe400078ec0ff */
[----:B------:R-:W-:-:S03]  /*01a0*/  SGXT R3, R3, 0x1 ;  /* 0x000000010303781a */ /* 0x000fc60000000200 */
[----:B------:R-:W-:Y:S02]  /*01b0*/  IMAD R58, R5, 0x400, R0 ;  /* 0x00000400053a7824 */ /* 0x000fe400078e0200 */
[----:B------:R-:W1:Y:S02]  /*01c0*/  LDC.64 R4, c[0x0][0x230] ;  /* 0x00008c00ff047b82 */ /* 0x000e640000000a00 */
[C---:B------:R-:W-:Y:S01]  /*01d0*/  VIADD R28, R58.reuse, 0x200 ;  /* 0x000002003a1c7836 */ /* 0x040fe20000000000 */
[C---:B------:R-:W-:Y:S02]  /*01e0*/  LEA.HI R0, R3.reuse, R58, RZ, 0x4 ;  /* 0x0000003a03007211 */ /* 0x040fe400078f20ff */
[----:B------:R-:W-:Y:S02]  /*01f0*/  ISETP.GE.AND P1, PT, R58, 0x13600, PT ;  /* 0x000136003a00780c */ /* 0x000fe40003f26270 */
[----:B------:R-:W-:Y:S02]  /*0200*/  SHF.R.S32.HI R57, RZ, 0x4, R0 ;  /* 0x00000004ff397819 */ /* 0x000fe40000011400 */
[----:B------:R-:W-:-:S03]  /*0210*/  LEA.HI R3, R3, R28, RZ, 0x4 ;  /* 0x0000001c03037211 */ /* 0x000fc600078f20ff */
[----:B------:R-:W-:Y:S01]  /*0220*/  IMAD.HI R2, R57, 0x1a6d01a7, RZ ;  /* 0x1a6d01a739027827 */ /* 0x000fe200078e02ff */
[----:B------:R-:W-:-:S04]  /*0230*/  SHF.R.S32.HI R29, RZ, 0x4, R3 ;  /* 0x00000004ff1d7819 */ /* 0x000fc80000011403 */
[----:B------:R-:W-:Y:S01]  /*0240*/  SHF.R.U32.HI R7, RZ, 0x1f, R2 ;  /* 0x0000001fff077819 */ /* 0x000fe20000011602 */
[----:B------:R-:W-:-:S03]  /*0250*/  IMAD.HI R6, R29, 0x1a6d01a7, RZ ;  /* 0x1a6d01a71d067827 */ /* 0x000fc600078e02ff */
[----:B------:R-:W-:-:S05]  /*0260*/  LEA.HI.SX32 R2, R2, R7, 0x19 ;  /* 0x0000000702027211 */ /* 0x000fca00078fcaff */
[----:B------:R-:W-:-:S04]  /*0270*/  IMAD R57, R2, -0x4d8, R57 ;  /* 0xfffffb2802397824 */ /* 0x000fc800078e0239 */
[----:B-1----:R-:W-:Y:S01]  /*0280*/  IMAD.WIDE R2, R57, 0x4, R4 ;  /* 0x0000000439027825 */ /* 0x002fe200078e0204 */
[----:B------:R-:W-:-:S04]  /*0290*/  SHF.R.U32.HI R7, RZ, 0x1f, R6 ;  /* 0x0000001fff077819 */ /* 0x000fc80000011606 */
[----:B------:R-:W2:Y:S04]  /*02a0*/  @!P1 LDG.E.EL R8, desc[UR4][R2.64] ;  /* 0x0000000402089981 */ /* 0x000ea8000c2e1900 */
[----:B------:R-:W3:Y:S01]  /*02b0*/  @!P1 LDG.E.EL R9, desc[UR4][R2.64] ;  /* 0x0000000402099981 */ /* 0x000ee2000c2e1900 */
[----:B------:R-:W-:Y:S01]  /*02c0*/  LEA.HI.SX32 R6, R6, R7, 0x19 ;  /* 0x0000000706067211 */ /* 0x000fe200078fcaff */
[----:B------:R-:W-:Y:S01]  /*02d0*/  IMAD.MOV.U32 R7, RZ, RZ, RZ ;  /* 0x000000ffff077224 */ /* 0x000fe200078e00ff */
[----:B------:R-:W-:Y:S01]  /*02e0*/  ISETP.GE.AND P0, PT, R28, 0x13600, PT ;  /* 0x000136001c00780c */ /* 0x000fe20003f06270 */
[----:B------:R-:W4:Y:S02]  /*02f0*/  @!P1 LDG.E.EL R10, desc[UR4][R2.64] ;  /* 0x00000004020a9981 */ /* 0x000f24000c2e1900 */
[----:B------:R-:W-:-:S02]  /*0300*/  IMAD R29, R6, -0x4d8, R29 ;  /* 0xfffffb28061d7824 */ /* 0x000fc400078e021d */
[----:B------:R1:W5:Y:S01]  /*0310*/  @!P1 LDG.E.EL R7, desc[UR4][R2.64] ;  /* 0x0000000402079981 */ /* 0x000362000c2e1900 */
[----:B------:R-:W-:Y:S02]  /*0320*/  IMAD.MOV.U32 R6, RZ, RZ, RZ ;  /* 0x000000ffff067224 */ /* 0x000fe400078e00ff */
[----:B------:R-:W-:-:S05]  /*0330*/  IMAD.WIDE R4, R29, 0x4, R4 ;  /* 0x000000041d047825 */ /* 0x000fca00078e0204 */
[----:B------:R-:W5:Y:S04]  /*0340*/  @!P0 LDG.E.EL R6, desc[UR4][R4.64] ;  /* 0x0000000404068981 */ /* 0x000f68000c2e1900 */
[----:B------:R-:W5:Y:S04]  /*0350*/  @!P0 LDG.E.EL R12, desc[UR4][R4.64] ;  /* 0x00000004040c8981 */ /* 0x000f68000c2e1900 */
[----:B------:R-:W5:Y:S04]  /*0360*/  @!P0 LDG.E.EL R13, desc[UR4][R4.64] ;  /* 0x00000004040d8981 */ /* 0x000f68000c2e1900 */
[----:B------:R2:W5:Y:S01]  /*0370*/  @!P0 LDG.E.EL R14, desc[UR4][R4.64] ;  /* 0x00000004040e8981 */ /* 0x000562000c2e1900 */
[----:B------:R-:W-:Y:S01]  /*0380*/  IMAD.HI R11, R58, 0x1a6d01a7, RZ ;  /* 0x1a6d01a73a0b7827 */ /* 0x000fe200078e02ff */
[----:B-1----:R-:W-:-:S03]  /*0390*/  LOP3.LUT R3, R0, 0xfffffff0, RZ, 0xc0, !PT ;  /* 0xfffffff000037812 */ /* 0x002fc600078ec0ff */
[----:B------:R-:W-:Y:S01]  /*03a0*/  IMAD.SHL.U32 R23, R57, 0x10, RZ ;  /* 0x0000001039177824 */ /* 0x000fe200078e00ff */
[----:B------:R-:W-:Y:S01]  /*03b0*/  SHF.R.U32.HI R2, RZ, 0x1f, R11 ;  /* 0x0000001fff027819 */ /* 0x000fe2000001160b */
[----:B------:R-:W-:Y:S02]  /*03c0*/  IMAD.IADD R3, R58, 0x1, -R3 ;  /* 0x000000013a037824 */ /* 0x000fe400078e0a03 */
[----:B------:R-:W-:Y:S01]  /*03d0*/  IMAD.SHL.U32 R0, R29, 0x10, RZ ;  /* 0x000000101d007824 */ /* 0x000fe200078e00ff */
[----:B------:R-:W-:Y:S02]  /*03e0*/  LEA.HI.SX32 R11, R11, R2, 0x15 ;  /* 0x000000020b0b7211 */ /* 0x000fe400078faaff */
[----:B------:R-:W-:Y:S02]  /*03f0*/  SHF.R.S32.HI R20, RZ, 0x1f, R23 ;  /* 0x0000001fff147819 */ /* 0x000fe40000011417 */
[----:B------:R-:W-:Y:S01]  /*0400*/  SHF.R.S32.HI R22, RZ, 0x1f, R3 ;  /* 0x0000001fff167819 */ /* 0x000fe20000011403 */
[----:B--2---:R-:W-:Y:S01]  /*0410*/  FADD R8, R8, 0.0010000000474974513054 ;  /* 0x3a83126f08087421 */ /* 0x004fe20000000000 */
[----:B---3--:R-:W-:Y:S01]  /*0420*/  FADD R15, R9, 0.0010000000474974513054 ;  /* 0x3a83126f090f7421 */ /* 0x008fe20000000000 */
[----:B------:R-:W-:-:S04]  /*0430*/  IMAD.HI R9, R28, 0x1a6d01a7, RZ ;  /* 0x1a6d01a71c097827 */ /* 0x000fc800078e02ff */
[----:B------:R-:W1:Y:S01]  /*0440*/  MUFU.SQRT R8, R8 ;  /* 0x0000000800087308 */ /* 0x000e620000002000 */
[----:B----4-:R-:W-:Y:S01]  /*0450*/  FADD R10, R10, 0.0010000000474974513054 ;  /* 0x3a83126f0a0a7421 */ /* 0x010fe20000000000 */
[----:B0-----:R-:W-:Y:S01]  /*0460*/  SHF.R.U32.HI R4, RZ, 0x1f, R9 ;  /* 0x0000001fff047819 */ /* 0x001fe20000011609 */
[----:B-----5:R-:W-:-:S05]  /*0470*/  FADD R7, R7, 0.0010000000474974513054 ;  /* 0x3a83126f07077421 */ /* 0x020fca0000000000 */
[----:B------:R-:W0:Y:S01]  /*0480*/  MUFU.SQRT R15, R15 ;  /* 0x0000000f000f7308 */ /* 0x000e220000002000 */
[----:B------:R-:W-:Y:S01]  /*0490*/  LEA.HI.SX32 R9, R9, R4, 0x15 ;  /* 0x0000000409097211 */ /* 0x000fe200078faaff */
[----:B------:R-:W-:-:S04]  /*04a0*/  IMAD R4, R11, 0x4c00, RZ ;  /* 0x00004c000b047824 */ /* 0x000fc800078e02ff */
[----:B------:R-:W-:Y:S01]  /*04b0*/  IMAD R5, R9, 0x4c00, RZ ;  /* 0x00004c0009057824 */ /* 0x000fe200078e02ff */
[--C-:B------:R-:W-:Y:S01]  /*04c0*/  SHF.R.S32.HI R17, RZ, 0x1f, R4.reuse ;  /* 0x0000001fff117819 */ /* 0x100fe20000011404 */
[----:B------:R-:W2:Y:S01]  /*04d0*/  MUFU.SQRT R10, R10 ;  /* 0x0000000a000a7308 */ /* 0x000ea20000002000 */
[-C--:B------:R-:W-:Y:S01]  /*04e0*/  IADD3 R23, P4, P6, R23, R3.reuse, R4 ;  /* 0x0000000317177210 */ /* 0x080fe20007e9e004 */
[----:B------:R-:W-:Y:S01]  /*04f0*/  FADD R6, R6, 0.0010000000474974513054 ;  /* 0x3a83126f06067421 */ /* 0x000fe20000000000 */
[----:B-1----:R-:W-:Y:S01]  /*0500*/  FSETP.GT.AND P5, PT, R8, 8.50705917302346158658e+37, PT ;  /* 0x7e8000000800780b */ /* 0x002fe20003fa4000 */
[----:B------:R-:W-:Y:S01]  /*0510*/  FADD R12, R12, 0.0010000000474974513054 ;  /* 0x3a83126f0c0c7421 */ /* 0x000fe20000000000 */
[--C-:B------:R-:W-:Y:S01]  /*0520*/  IADD3 R21, P2, P3, R0, R3, R5.reuse ;  /* 0x0000000300157210 */ /* 0x100fe20007b5e005 */
[----:B------:R-:W-:Y:S01]  /*0530*/  FADD R13, R13, 0.0010000000474974513054 ;  /* 0x3a83126f0d0d7421 */ /* 0x000fe20000000000 */
[----:B------:R-:W-:Y:S01]  /*0540*/  SHF.R.S32.HI R2, RZ, 0x1f, R5 ;  /* 0x0000001fff027819 */ /* 0x000fe20000011405 */
[----:B------:R-:W1:Y:S01]  /*0550*/  MUFU.SQRT R7, R7 ;  /* 0x0000000700077308 */ /* 0x000e620000002000 */
[----:B------:R-:W-:Y:S01]  /*0560*/  SHF.R.S32.HI R3, RZ, 0x1f, R0 ;  /* 0x0000001fff037819 */ /* 0x000fe20000011400 */
[----:B------:R-:W-:Y:S01]  /*0570*/  FADD R14, R14, 0.0010000000474974513054 ;  /* 0x3a83126f0e0e7421 */ /* 0x000fe20000000000 */
[----:B------:R-:W-:Y:S01]  /*0580*/  IADD3.X R20, R20, R22, R17, P4, P6 ;  /* 0x0000001614147210 */ /* 0x000fe200027ec411 */
[----:B------:R-:W-:Y:S01]  /*0590*/  IMAD R0, R11, -0x4d80, R58 ;  /* 0xffffb2800b007824 */ /* 0x000fe200078e023a */
[----:B------:R-:W-:-:S02]  /*05a0*/  FSETP.GEU.AND P4, PT, R8, 1.175494350822287508e-38, PT ;  /* 0x008000000800780b */ /* 0x000fc40003f8e000 */
[----:B0-----:R-:W-:Y:S01]  /*05b0*/  FSETP.GT.AND P6, PT, R15, 8.50705917302346158658e+37, PT ;  /* 0x7e8000000f00780b */ /* 0x001fe20003fc4000 */
[----:B------:R-:W0:Y:S01]  /*05c0*/  MUFU.SQRT R6, R6 ;  /* 0x0000000600067308 */ /* 0x000e220000002000 */
[----:B------:R-:W-:Y:S01]  /*05d0*/  IADD3.X R22, R3, R22, R2, P2, P3 ;  /* 0x0000001603167210 */ /* 0x000fe200017e6402 */
[----:B------:R-:W-:Y:S01]  /*05e0*/  @P5 FMUL R8, R8, 0.25 ;  /* 0x3e80000008085820 */ /* 0x000fe20000400000 */
[----:B--2---:R-:W-:Y:S01]  /*05f0*/  FSETP.GT.AND P2, PT, R10, 8.50705917302346158658e+37, PT ;  /* 0x7e8000000a00780b */ /* 0x004fe20003f44000 */
[----:B------:R-:W-:Y:S01]  /*0600*/  IMAD.IADD R16, R0, 0x1, R4 ;  /* 0x0000000100107824 */ /* 0x000fe200078e0204 */
[----:B------:R-:W-:Y:S01]  /*0610*/  FSEL R3, R31, 1, P5 ;  /* 0x3f8000001f037808 */ /* 0x000fe20002800000 */
[----:B------:R-:W-:Y:S01]  /*0620*/  VIADD R0, R29, 0xfffffc00 ;  /* 0xfffffc001d007836 */ /* 0x000fe20000000000 */
[----:B-1----:R-:W-:Y:S01]  /*0630*/  FSETP.GT.AND P5, PT, R7, 8.50705917302346158658e+37, PT ;  /* 0x7e8000000700780b */ /* 0x002fe20003fa4000 */
[----:B------:R-:W1:Y:S01]  /*0640*/  MUFU.SQRT R12, R12 ;  /* 0x0000000c000c7308 */ /* 0x000e620000002000 */
[----:B------:R-:W-:Y:S01]  /*0650*/  FSETP.GEU.AND P3, PT, R15, 1.175494350822287508e-38, PT ;  /* 0x008000000f00780b */ /* 0x000fe20003f6e000 */
[----:B------:R-:W-:Y:S01]  /*0660*/  @!P4 FMUL R8, R8, 16777216 ;  /* 0x4b8000000808c820 */ /* 0x000fe20000400000 */
[----:B------:R-:W-:Y:S01]  /*0670*/  @!P4 FMUL R3, R3, 16777216 ;  /* 0x4b8000000303c820 */ /* 0x000fe20000400000 */
[----:B------:R-:W-:Y:S01]  /*0680*/  @P6 FMUL R15, R15, 0.25 ;  /* 0x3e8000000f0f6820 */ /* 0x000fe20000400000 */
[----:B------:R-:W-:Y:S01]  /*0690*/  FSEL R18, R31, 1, P6 ;  /* 0x3f8000001f127808 */ /* 0x000fe20003000000 */
[----:B------:R-:W-:Y:S01]  /*06a0*/  IMAD R2, R9, -0x4d80, R28 ;  /* 0xffffb28009027824 */ /* 0x000fe200078e021c */
[C---:B------:R-:W-:Y:S01]  /*06b0*/  FSETP.GEU.AND P4, PT, R10.reuse, 1.175494350822287508e-38, PT ;  /* 0x008000000a00780b */ /* 0x040fe20003f8e000 */
[----:B------:R-:W2:Y:S01]  /*06c0*/  MUFU.SQRT R13, R13 ;  /* 0x0000000d000d7308 */ /* 0x000ea20000002000 */
[----:B------:R-:W-:Y:S01]  /*06d0*/  FSETP.GEU.AND P6, PT, R7, 1.175494350822287508e-38, PT ;  /* 0x008000000700780b */ /* 0x000fe20003fce000 */
[----:B------:R-:W-:Y:S01]  /*06e0*/  @P2 FMUL R10, R10, 0.25 ;  /* 0x3e8000000a0a2820 */ /* 0x000fe20000400000 */
[----:B------:R-:W-:Y:S01]  /*06f0*/  FSEL R24, R31, 1, P2 ;  /* 0x3f8000001f187808 */ /* 0x000fe20001000000 */
[----:B------:R-:W-:Y:S01]  /*0700*/  @P5 FMUL R7, R7, 0.25 ;  /* 0x3e80000007075820 */ /* 0x000fe20000400000 */
[----:B0-----:R-:W-:Y:S01]  /*0710*/  FSETP.GT.AND P2, PT, R6, 8.50705917302346158658e+37, PT ;  /* 0x7e8000000600780b */ /* 0x001fe20003f44000 */
[----:B------:R-:W-:Y:S01]  /*0720*/  @!P3 FMUL R15, R15, 16777216 ;  /* 0x4b8000000f0fb820 */ /* 0x000fe20000400000 */
[C---:B------:R-:W-:Y:S01]  /*0730*/  FSEL R30, R31.reuse, 1, P5 ;  /* 0x3f8000001f1e7808 */ /* 0x040fe20002800000 */
[----:B------:R-:W-:Y:S01]  /*0740*/  @!P3 FMUL R18, R18, 16777216 ;  /* 0x4b8000001212b820 */ /* 0x000fe20000400000 */
[----:B------:R-:W-:Y:S01]  /*0750*/  FSETP.GEU.AND P3, PT, R6, 1.175494350822287508e-38, PT ;  /* 0x008000000600780b */ /* 0x000fe20003f6e000 */
[----:B------:R-:W0:Y:S01]  /*0760*/  MUFU.SQRT R14, R14 ;  /* 0x0000000e000e7308 */ /* 0x000e220000002000 */
[----:B------:R-:W-:Y:S01]  /*0770*/  FSEL R32, R31, 1, P2 ;  /* 0x3f8000001f207808 */ /* 0x000fe20001000000 */
[----:B------:R-:W-:Y:S01]  /*0780*/  @!P4 FMUL R10, R10, 16777216 ;  /* 0x4b8000000a0ac820 */ /* 0x000fe20000400000 */
[----:B------:R-:W-:Y:S01]  /*0790*/  @!P4 FMUL R24, R24, 16777216 ;  /* 0x4b8000001818c820 */ /* 0x000fe20000400000 */
[----:B------:R-:W-:Y:S01]  /*07a0*/  @!P6 FMUL R7, R7, 16777216 ;  /* 0x4b8000000707e820 */ /* 0x000fe20000400000 */
[----:B------:R-:W-:Y:S01]  /*07b0*/  @!P6 FMUL R30, R30, 16777216 ;  /* 0x4b8000001e1ee820 */ /* 0x000fe20000400000 */
[----:B-1----:R-:W-:Y:S01]  /*07c0*/  FSETP.GT.AND P4, PT, R12, 8.50705917302346158658e+37, PT ;  /* 0x7e8000000c00780b */ /* 0x002fe20003f84000 */
[----:B------:R-:W-:Y:S01]  /*07d0*/  IMAD R61, R11, -0xa80, R16 ;  /* 0xfffff5800b3d7824 */ /* 0x000fe200078e0210 */
[C---:B--2---:R-:W-:Y:S01]  /*07e0*/  FSETP.GT.AND P6, PT, R13.reuse, 8.50705917302346158658e+37, PT ;  /* 0x7e8000000d00780b */ /* 0x044fe20003fc4000 */
[----:B------:R-:W-:Y:S01]  /*07f0*/  @P2 FMUL R6, R6, 0.25 ;  /* 0x3e80000006062820 */ /* 0x000fe20000400000 */
[----:B------:R-:W-:Y:S01]  /*0800*/  FSETP.GEU.AND P5, PT, R12, 1.175494350822287508e-38, PT ;  /* 0x008000000c00780b */ /* 0x000fe20003fae000 */
[----:B------:R-:W1:Y:S01]  /*0810*/  MUFU.RCP R8, R8 ;  /* 0x0000000800087308 */ /* 0x000e620000001000 */
[----:B------:R-:W-:Y:S01]  /*0820*/  FSETP.GEU.AND P2, PT, R13, 1.175494350822287508e-38, PT ;  /* 0x008000000d00780b */ /* 0x000fe20003f4e000 */
[----:B------:R-:W-:Y:S01]  /*0830*/  @!P3 FMUL R6, R6, 16777216 ;  /* 0x4b8000000606b820 */ /* 0x000fe20000400000 */
[----:B------:R-:W-:Y:S01]  /*0840*/  @!P3 FMUL R32, R32, 16777216 ;  /* 0x4b8000002020b820 */ /* 0x000fe20000400000 */
[----:B0-----:R-:W-:Y:S01]  /*0850*/  FSETP.GT.AND P3, PT, R14, 8.50705917302346158658e+37, PT ;  /* 0x7e8000000e00780b */ /* 0x001fe20003f64000 */
[----:B------:R-:W-:Y:S01]  /*0860*/  IMAD.WIDE R60, R61, 0x4, R62 ;  /* 0x000000043d3c7825 */ /* 0x000fe200078e023e */
[----:B------:R-:W-:-:S03]  /*0870*/  FSEL R25, R31, 1, P4 ;  /* 0x3f8000001f197808 */ /* 0x000fc60002000000 */
[----:B------:R-:W-:Y:S01]  /*0880*/  @P4 FMUL R12, R12, 0.25 ;  /* 0x3e8000000c0c4820 */ /* 0x000fe20000400000 */
[----:B------:R-:W-:Y:S01]  /*0890*/  MUFU.RCP R15, R15 ;  /* 0x0000000f000f7308 */ /* 0x000fe20000001000 */
[----:B------:R-:W-:Y:S01]  /*08a0*/  @P6 FMUL R13, R13, 0.25 ;  /* 0x3e8000000d0d6820 */ /* 0x000fe20000400000 */
[----:B------:R-:W-:Y:S01]  /*08b0*/  FSETP.GEU.AND P4, PT, R14, 1.175494350822287508e-38, PT ;  /* 0x008000000e00780b */ /* 0x000fe20003f8e000 */
[----:B------:R-:W-:Y:S01]  /*08c0*/  @!P5 FMUL R12, R12, 16777216 ;  /* 0x4b8000000c0cd820 */ /* 0x000fe20000400000 */
[----:B------:R-:W-:Y:S01]  /*08d0*/  FSEL R4, R31, 1, P6 ;  /* 0x3f8000001f047808 */ /* 0x000fe20003000000 */
[----:B------:R-:W-:Y:S01]  /*08e0*/  @!P2 FMUL R13, R13, 16777216 ;  /* 0x4b8000000d0da820 */ /* 0x000fe20000400000 */
[----:B------:R-:W-:Y:S01]  /*08f0*/  @!P5 FMUL R25, R25, 16777216 ;  /* 0x4b8000001919d820 */ /* 0x000fe20000400000 */
[----:B------:R-:W-:Y:S01]  /*0900*/  ISETP.LT.U32.AND P6, PT, R0, 0xc0, !P0 ;  /* 0x000000c00000780c */ /* 0x000fe200047c1070 */
[----:B------:R-:W-:Y:S01]  /*0910*/  MUFU.RCP R19, R6 ;  /* 0x0000000600137308 */ /* 0x000fe20000001000 */
[----:B------:R-:W-:Y:S01]  /*0920*/  @!P2 FMUL R4, R4, 16777216 ;  /* 0x4b8000000404a820 */ /* 0x000fe20000400000 */
[----:B------:R-:W-:Y:S01]  /*0930*/  @P3 FMUL R14, R14, 0.25 ;  /* 0x3e8000000e0e3820 */ /* 0x000fe20000400000 */
[----:B-1----:R-:W-:-:S04]  /*0940*/  FMUL R8, R8, R3 ;  /* 0x0000000308087220 */ /* 0x002fc80000400000 */
[----:B------:R-:W-:Y:S01]  /*0950*/  @!P4 FMUL R14, R14, 16777216 ;  /* 0x4b8000000e0ec820 */ /* 0x000fe20000400000 */
[----:B------:R-:W0:Y:S08]  /*0960*/  MUFU.RCP R12, R12 ;  /* 0x0000000c000c7308 */ /* 0x000e300000001000 */
[----:B------:R-:W1:Y:S01]  /*0970*/  MUFU.RCP R13, R13 ;  /* 0x0000000d000d7308 */ /* 0x000e620000001000 */
[----:B0-----:R-:W-:-:S07]  /*0980*/  FMUL R0, R12, R25 ;  /* 0x000000190c007220 */ /* 0x001fce0000400000 */
[----:B------:R0:W2:Y:S01]  /*0990*/  MUFU.RCP R17, R10 ;  /* 0x0000000a00117308 */ /* 0x0000a20000001000 */
[----:B-1----:R-:W-:-:S07]  /*09a0*/  FMUL R3, R13, R4 ;  /* 0x000000040d037220 */ /* 0x002fce0000400000 */
[----:B------:R-:W1:Y:S01]  /*09b0*/  MUFU.RCP R14, R14 ;  /* 0x0000000e000e7308 */ /* 0x000e620000001000 */
[----:B0-----:R-:W-:Y:S02]  /*09c0*/  IMAD.IADD R10, R2, 0x1, R5 ;  /* 0x00000001020a7824 */ /* 0x001fe400078e0205 */
[----:B------:R-:W-:Y:S01]  /*09d0*/  FMUL R5, R15, R18 ;  /* 0x000000120f057220 */ /* 0x000fe20000400000 */
[----:B------:R-:W-:Y:S01]  /*09e0*/  FMUL R2, R19, R32 ;  /* 0x0000002013027220 */ /* 0x000fe20000400000 */
[----:B------:R-:W0:Y:S01]  /*09f0*/  LDC.64 R12, c[0x0][0x238] ;  /* 0x00008e00ff0c7b82 */ /* 0x000e220000000a00 */
[----:B------:R-:W-:Y:S01]  /*0a00*/  FSEL R15, R31, 1, P3 ;  /* 0x3f8000001f0f7808 */ /* 0x000fe20001800000 */
[----:B------:R-:W-:Y:S02]  /*0a10*/  IMAD R9, R9, -0xa80, R10 ;  /* 0xfffff58009097824 */ /* 0x000fe400078e020a */
[----:B--2---:R-:W-:Y:S01]  /*0a20*/  FMUL R6, R17, R24 ;  /* 0x0000001811067220 */ /* 0x004fe20000400000 */
[----:B------:R-:W2:Y:S03]  /*0a30*/  MUFU.RCP R7, R7 ;  /* 0x0000000700077308 */ /* 0x000ea60000001000 */
[----:B------:R-:W3:Y:S01]  /*0a40*/  LDC.64 R18, c[0x0][0x240] ;  /* 0x00009000ff127b82 */ /* 0x000ee20000000a00 */
[----:B------:R-:W-:Y:S01]  /*0a50*/  @!P4 FMUL R15, R15, 16777216 ;  /* 0x4b8000000f0fc820 */ /* 0x000fe20000400000 */
[----:B------:R-:W-:Y:S01]  /*0a60*/  ISETP.GE.AND P3, PT, R57, 0x400, PT ;  /* 0x000004003900780c */ /* 0x000fe20003f66270 */
[----:B------:R-:W-:-:S04]  /*0a70*/  IMAD.WIDE R16, R16, 0x4, R34 ;  /* 0x0000000410107825 */ /* 0x000fc800078e0222 */
[----:B-1----:R-:W-:Y:S01]  /*0a80*/  FMUL R4, R14, R15 ;  /* 0x0000000f0e047220 */ /* 0x002fe20000400000 */
[----:B------:R-:W-:Y:S01]  /*0a90*/  ISETP.LT.AND P2, PT, R58, 0x13600, !P3 ;  /* 0x000136003a00780c */ /* 0x000fe20005f41270 */
[----:B------:R-:W-:-:S04]  /*0aa0*/  IMAD.WIDE R34, R10, 0x4, R34 ;  /* 0x000000040a227825 */ /* 0x000fc800078e0222 */
[----:B------:R-:W-:Y:S01]  /*0ab0*/  IMAD.WIDE R62, R9, 0x4, R62 ;  /* 0x00000004093e7825 */ /* 0x000fe200078e023e */
[----:B------:R-:W-:-:S03]  /*0ac0*/  CS2R R50, SRZ ;  /* 0x0000000000327805 */ /* 0x000fc6000001ff00 */
[----:B--2---:R-:W-:Y:S01]  /*0ad0*/  FMUL R7, R7, R30 ;  /* 0x0000001e07077220 */ /* 0x004fe20000400000 */
[----:B------:R-:W-:-:S04]  /*0ae0*/  IMAD.WIDE R10, R57, 0x4, R26 ;  /* 0x00000004390a7825 */ /* 0x000fc800078e021a */
[----:B------:R-:W-:Y:S01]  /*0af0*/  IMAD.MOV.U32 R9, RZ, RZ, RZ ;  /* 0x000000ffff097224 */ /* 0x000fe200078e00ff */
[----:B------:R-:W2:Y:S01]  /*0b00*/  @!P1 LDG.E.EL R56, desc[UR4][R10.64] ;  /* 0x000000040a389981 */ /* 0x000ea2000c2e1900 */
[----:B0-----:R-:W-:-:S03]  /*0b10*/  IMAD.WIDE R14, R57, 0x4, R12 ;  /* 0x00000004390e7825 */ /* 0x001fc600078e020c */
[----:B------:R-:W4:Y:S01]  /*0b20*/  @!P1 LDG.E.EL R55, desc[UR4][R10.64] ;  /* 0x000000040a379981 */ /* 0x000f22000c2e1900 */
[----:B------:R-:W-:-:S03]  /*0b30*/  IMAD.WIDE R24, R29, 0x4, R12 ;  /* 0x000000041d187825 */ /* 0x000fc600078e020c */
[----:B------:R-:W5:Y:S01]  /*0b40*/  @!P1 LDG.E.EL R54, desc[UR4][R10.64] ;  /* 0x000000040a369981 */ /* 0x000f62000c2e1900 */
[----:B---3--:R-:W-:-:S03]  /*0b50*/  IMAD.WIDE R12, R57, 0x4, R18 ;  /* 0x00000004390c7825 */ /* 0x008fc600078e0212 */
[----:B------:R0:W3:Y:S01]  /*0b60*/  @!P1 LDG.E.EL R53, desc[UR4][R10.64] ;  /* 0x000000040a359981 */ /* 0x0000e2000c2e1900 */
[----:B------:R-:W-:-:S03]  /*0b70*/  IMAD.WIDE R18, R29, 0x4, R18 ;  /* 0x000000041d127825 */ /* 0x000fc600078e0212 */
[----:B------:R-:W2:Y:S01]  /*0b80*/  @!P1 LDG.E.EL R48, desc[UR4][R14.64] ;  /* 0x000000040e309981 */ /* 0x000ea2000c2e1900 */
[----:B------:R-:W-:Y:S01]  /*0b90*/  LEA R32, P4, R23, UR6, 0x2 ;  /* 0x0000000617207c11 */ /* 0x000fe2000f8810ff */
[----:B------:R-:W-:Y:S02]  /*0ba0*/  IMAD.WIDE R26, R29, 0x4, R26 ;  /* 0x000000041d1a7825 */ /* 0x000fe400078e021a */
[----:B------:R-:W2:Y:S01]  /*0bb0*/  @!P1 LDG.E.EL R47, desc[UR4][R14.64] ;  /* 0x000000040e2f9981 */ /* 0x000ea2000c2e1900 */
[----:B0-----:R-:W-:-:S03]  /*0bc0*/  CS2R R10, SRZ ;  /* 0x00000000000a7805 */ /* 0x001fc6000001ff00 */
[----:B------:R-:W2:Y:S04]  /*0bd0*/  @!P1 LDG.E.EL R46, desc[UR4][R14.64] ;  /* 0x000000040e2e9981 */ /* 0x000ea8000c2e1900 */
[----:B------:R0:W2:Y:S04]  /*0be0*/  @!P1 LDG.E.EL R9, desc[UR4][R14.64] ;  /* 0x000000040e099981 */ /* 0x0000a8000c2e1900 */
[----:B------:R-:W2:Y:S04]  /*0bf0*/  @!P1 LDG.E.EL R38, desc[UR4][R12.64] ;  /* 0x000000040c269981 */ /* 0x000ea8000c2e1900 */
        /* <DEDUP_REMOVED lines=11> */
[----:B0-----:R-:W-:-:S03]  /*0cb0*/  LEA R24, P5, R21, UR6, 0x2 ;  /* 0x0000000615187c11 */ /* 0x001fc6000f8a10ff */
[----:B------:R-:W2:Y:S04]  /*0cc0*/  @!P0 LDG.E.EL R44, desc[UR4][R18.64] ;  /* 0x00000004122c8981 */ /* 0x000ea8000c2e1900 */
[----:B------:R0:W2:Y:S04]  /*0cd0*/  @!P0 LDG.E.EL R45, desc[UR4][R18.64] ;  /* 0x00000004122d8981 */ /* 0x0000a8000c2e1900 */
[----:B------:R1:W2:Y:S01]  /*0ce0*/  @P2 LDG.E.128 R12, desc[UR4][R16.64] ;  /* 0x00000004100c2981 */ /* 0x0002a2000c1e1d00 */
[----:B------:R-:W-:Y:S02]  /*0cf0*/  LEA.HI.X R33, R23, UR7, R20, 0x2, P4 ;  /* 0x0000000717217c11 */ /* 0x000fe4000a0f1414 */
[----:B------:R-:W-:Y:S01]  /*0d00*/  LEA.HI.X R25, R21, UR7, R22, 0x2, P5 ;  /* 0x0000000715197c11 */ /* 0x000fe2000a8f1416 */
[----:B------:R-:W3:Y:S01]  /*0d10*/  @!P0 LDG.E.EL R52, desc[UR4][R26.64] ;  /* 0x000000041a348981 */ /* 0x000ee2000c2e1900 */
[----:B0-----:R-:W-:-:S03]  /*0d20*/  CS2R R18, SRZ ;  /* 0x0000000000127805 */ /* 0x001fc6000001ff00 */
[----:B------:R-:W3:Y:S01]  /*0d30*/  @!P0 LDG.E.EL R51, desc[UR4][R26.64] ;  /* 0x000000041a338981 */ /* 0x000ee2000c2e1900 */
[----:B-1----:R-:W-:Y:S02]  /*0d40*/  CS2R R16, SRZ ;  /* 0x0000000000107805 */ /* 0x002fe4000001ff00 */
[----:B------:R-:W-:Y:S02]  /*0d50*/  CS2R R20, SRZ ;  /* 0x0000000000147805 */ /* 0x000fe4000001ff00 */
[----:B------:R-:W-:Y:S01]  /*0d60*/  CS2R R22, SRZ ;  /* 0x0000000000167805 */ /* 0x000fe2000001ff00 */
[----:B------:R-:W3:Y:S04]  /*0d70*/  @!P0 LDG.E.EL R50, desc[UR4][R26.64] ;  /* 0x000000041a328981 */ /* 0x000ee8000c2e1900 */
[----:B------:R-:W3:Y:S04]  /*0d80*/  @P2 LDG.E.128 R16, desc[UR4][R60.64] ;  /* 0x000000043c102981 */ /* 0x000ee8000c1e1d00 */
[----:B------:R2:W4:Y:S01]  /*0d90*/  @P6 LDG.E.128 R20, desc[UR4][R24.64+-0x10000] ;  /* 0xff00000418146981 */ /* 0x000522000c1e1d00 */
[----:B------:R-:W-:-:S03]  /*0da0*/  ISETP.GT.AND P4, PT, R29, 0x4bf, !P0 ;  /* 0x000004bf1d00780c */ /* 0x000fc60004784270 */
[----:B------:R0:W4:Y:S01]  /*0db0*/  @!P0 LDG.E.EL R49, desc[UR4][R26.64] ;  /* 0x000000041a318981 */ /* 0x000122000c2e1900 */
[----:B------:R-:W-:Y:S02]  /*0dc0*/  ISETP.GE.AND P5, PT, R29, 0x4c0, PT ;  /* 0x000004c01d00780c */ /* 0x000fe40003fa6270 */
[----:B------:R-:W-:Y:S02]  /*0dd0*/  CS2R R30, SRZ ;  /* 0x00000000001e7805 */ /* 0x000fe4000001ff00 */
[----:B--2---:R-:W-:Y:S02]  /*0de0*/  SEL R24, R12, RZ, P2 ;  /* 0x000000ff0c187207 */ /* 0x004fe40001000000 */
[----:B------:R-:W-:Y:S02]  /*0df0*/  SEL R25, R13, RZ, P2 ;  /* 0x000000ff0d197207 */ /* 0x000fe40001000000 */
[----:B0-----:R-:W-:Y:S02]  /*0e00*/  SEL R26, R14, RZ, P2 ;  /* 0x000000ff0e1a7207 */ /* 0x001fe40001000000 */
[----:B------:R-:W-:-:S02]  /*0e10*/  SEL R27, R15, RZ, P2 ;  /* 0x000000ff0f1b7207 */ /* 0x000fc40001000000 */
[----:B---3--:R-:W-:Y:S02]  /*0e20*/  SEL R16, R16, RZ, P2 ;  /* 0x000000ff10107207 */ /* 0x008fe40001000000 */
[----:B------:R-:W-:Y:S02]  /*0e30*/  SEL R17, R17, RZ, P2 ;  /* 0x000000ff11117207 */ /* 0x000fe40001000000 */
[----:B------:R-:W-:Y:S02]  /*0e40*/  SEL R18, R18, RZ, P2 ;  /* 0x000000ff12127207 */ /* 0x000fe40001000000 */
[----:B------:R-:W-:Y:S02]  /*0e50*/  SEL R19, R19, RZ, P2 ;  /* 0x000000ff13137207 */ /* 0x000fe40001000000 */
[----:B------:R-:W-:Y:S02]  /*0e60*/  ISETP.GE.AND P2, PT, R29, 0x400, PT ;  /* 0x000004001d00780c */ /* 0x000fe40003f46270 */
[----:B----4-:R-:W-:-:S02]  /*0e70*/  SEL R12, R20, RZ, P6 ;  /* 0x000000ff140c7207 */ /* 0x010fc40003000000 */
[----:B------:R-:W-:Y:S02]  /*0e80*/  SEL R13, R21, RZ, P6 ;  /* 0x000000ff150d7207 */ /* 0x000fe40003000000 */
[----:B------:R-:W-:Y:S02]  /*0e90*/  SEL R14, R22, RZ, P6 ;  /* 0x000000ff160e7207 */ /* 0x000fe40003000000 */
[----:B------:R-:W-:Y:S02]  /*0ea0*/  SEL R15, R23, RZ, P6 ;  /* 0x000000ff170f7207 */ /* 0x000fe40003000000 */
[----:B------:R-:W-:Y:S02]  /*0eb0*/  ISETP.LT.AND P6, PT, R28, 0x13600, !P2 ;  /* 0x000136001c00780c */ /* 0x000fe400057c1270 */
[----:B------:R-:W-:-:S06]  /*0ec0*/  CS2R R28, SRZ ;  /* 0x00000000001c7805 */ /* 0x000fcc000001ff00 */
[----:B------:R-:W2:Y:S01]  /*0ed0*/  @P4 LDG.E.128 R28, desc[UR4][R62.64+-0x3000] ;  /* 0xffd000043e1c4981 */ /* 0x000ea2000c1e1d00 */
[----:B------:R-:W-:Y:S01]  /*0ee0*/  FADD R16, R24, R16 ;  /* 0x0000001018107221 */ /* 0x000fe20000000000 */
[----:B------:R-:W-:Y:S01]  /*0ef0*/  FADD R17, R25, R17 ;  /* 0x0000001119117221 */ /* 0x000fe20000000000 */
[----:B------:R-:W-:Y:S01]  /*0f00*/  FADD R18, R26, R18 ;  /* 0x000000121a127221 */ /* 0x000fe20000000000 */
[----:B------:R-:W-:Y:S01]  /*0f10*/  FADD R19, R27, R19 ;  /* 0x000000131b137221 */ /* 0x000fe20000000000 */
[----:B------:R-:W-:Y:S02]  /*0f20*/  CS2R R20, SRZ ;  /* 0x0000000000147805 */ /* 0x000fe4000001ff00 */
[----:B------:R-:W-:Y:S02]  /*0f30*/  CS2R R22, SRZ ;  /* 0x0000000000167805 */ /* 0x000fe4000001ff00 */
[----:B------:R-:W-:Y:S02]  /*0f40*/  CS2R R24, SRZ ;  /* 0x0000000000187805 */ /* 0x000fe4000001ff00 */
[----:B------:R-:W-:-:S02]  /*0f50*/  CS2R R26, SRZ ;  /* 0x00000000001a7805 */ /* 0x000fc4000001ff00 */
[----:B------:R-:W3:Y:S04]  /*0f60*/  @P6 LDG.E.128 R20, desc[UR4][R62.64] ;  /* 0x000000043e146981 */ /* 0x000ee8000c1e1d00 */
[----:B------:R0:W4:Y:S02]  /*0f70*/  @P6 LDG.E.128 R24, desc[UR4][R34.64] ;  /* 0x0000000422186981 */ /* 0x000124000c1e1d00 */
[----:B0-----:R-:W-:Y:S02]  /*0f80*/  CS2R R34, SRZ ;  /* 0x0000000000227805 */ /* 0x001fe4000001ff00 */
[----:B--2---:R-:W-:Y:S01]  /*0f90*/  @P5 SEL R12, R28, RZ, P4 ;  /* 0x000000ff1c0c5207 */ /* 0x004fe20002000000 */
[----:B------:R-:W-:Y:S01]  /*0fa0*/  VIADD R28, R57, 0xfffffc00 ;  /* 0xfffffc00391c7836 */ /* 0x000fe20000000000 */
[----:B------:R-:W-:-:S02]  /*0fb0*/  @P5 SEL R15, R31, RZ, P4 ;  /* 0x000000ff1f0f5207 */ /* 0x000fc40002000000 */
[----:B------:R-:W-:Y:S02]  /*0fc0*/  @P5 SEL R14, R30, RZ, P4 ;  /* 0x000000ff1e0e5207 */ /* 0x000fe40002000000 */
[----:B------:R-:W-:Y:S02]  /*0fd0*/  @P5 SEL R13, R29, RZ, P4 ;  /* 0x000000ff1d0d5207 */ /* 0x000fe40002000000 */
[----:B------:R-:W-:Y:S02]  /*0fe0*/  ISETP.LT.U32.AND P5, PT, R28, 0xc0, !P1 ;  /* 0x000000c01c00780c */ /* 0x000fe40004fa1070 */
[----:B------:R-:W-:Y:S02]  /*0ff0*/  CS2R R28, SRZ ;  /* 0x00000000001c7805 */ /* 0x000fe4000001ff00 */
[----:B------:R-:W-:Y:S02]  /*1000*/  CS2R R30, SRZ ;  /* 0x00000000001e7805 */ /* 0x000fe4000001ff00 */
[----:B------:R-:W-:-:S07]  /*1010*/  ISETP.GT.AND P4, PT, R57, 0x4bf, !P1 ;  /* 0x000004bf3900780c */ /* 0x000fce0004f84270 */
[----:B------:R0:W2:Y:S02]  /*1020*/  @P5 LDG.E.128 R28, desc[UR4][R32.64+-0x10000] ;  /* 0xff000004201c5981 */ /* 0x0000a4000c1e1d00 */
[----:B0-----:R-:W-:-:S06]  /*1030*/  CS2R R32, SRZ ;  /* 0x0000000000207805 */ /* 0x001fcc000001ff00 */
[----:B------:R-:W5:Y:S01]  /*1040*/  @P4 LDG.E.128 R32, desc[UR4][R60.64+-0x3000] ;  /* 0xffd000043c204981 */ /* 0x000f62000c1e1d00 */
[----:B---3--:R-:W-:Y:S02]  /*1050*/  SEL R62, R23, RZ, P6 ;  /* 0x000000ff173e7207 */ /* 0x008fe40003000000 */
[----:B------:R-:W-:Y:S02]  /*1060*/  SEL R23, R20, RZ, P6 ;  /* 0x000000ff14177207 */ /* 0x000fe40003000000 */
[----:B----4-:R-:W-:Y:S02]  /*1070*/  SEL R24, R24, RZ, P6 ;  /* 0x000000ff18187207 */ /* 0x010fe40003000000 */
[----:B------:R-:W-:Y:S02]  /*1080*/  SEL R20, R21, RZ, P6 ;  /* 0x000000ff15147207 */ /* 0x000fe40003000000 */
[----:B------:R-:W-:Y:S02]  /*1090*/  SEL R21, R22, RZ, P6 ;  /* 0x000000ff16157207 */ /* 0x000fe40003000000 */
[----:B------:R-:W-:Y:S01]  /*10a0*/  SEL R26, R26, RZ, P6 ;  /* 0x000000ff1a1a7207 */ /* 0x000fe20003000000 */
[----:B------:R-:W-:Y:S01]  /*10b0*/  @!P2 FADD R12, R24, R23 ;  /* 0x00000017180ca221 */ /* 0x000fe20000000000 */
[----:B------:R-:W-:-:S03]  /*10c0*/  SEL R25, R25, RZ, P6 ;  /* 0x000000ff19197207 */ /* 0x000fc60003000000 */
[----:B------:R-:W-:Y:S01]  /*10d0*/  @!P2 FADD R14, R26, R21 ;  /* 0x000000151a0ea221 */ /* 0x000fe20000000000 */
[----:B------:R-:W-:Y:S01]  /*10e0*/  FADD R21, R12, -R52 ;  /* 0x800000340c157221 */ /* 0x000fe20000000000 */
[----:B------:R-:W-:Y:S01]  /*10f0*/  SEL R27, R27, RZ, P6 ;  /* 0x000000ff1b1b7207 */ /* 0x000fe20003000000 */
[----:B------:R-:W-:Y:S02]  /*1100*/  @!P2 FADD R13, R25, R20 ;  /* 0x00000014190da221 */ /* 0x000fe40000000000 */
[----:B------:R-:W-:Y:S01]  /*1110*/  FMUL R21, R2, R21 ;  /* 0x0000001502157220 */ /* 0x000fe20000400000 */
[----:B------:R-:W-:Y:S01]  /*1120*/  FADD R50, R14, -R50 ;  /* 0x800000320e327221 */ /* 0x000fe20000000000 */
[----:B------:R-:W-:Y:S01]  /*1130*/  @!P2 FADD R15, R27, R62 ;  /* 0x0000003e1b0fa221 */ /* 0x000fe20000000000 */
[----:B------:R-:W-:Y:S01]  /*1140*/  ISETP.GE.AND P2, PT, R57, 0x4c0, PT ;  /* 0x000004c03900780c */ /* 0x000fe20003f46270 */
[----:B------:R-:W-:Y:S01]  /*1150*/  FADD R51, R13, -R51 ;  /* 0x800000330d337221 */ /* 0x000fe20000000000 */
[----:B------:R-:W-:Y:S01]  /*1160*/  FFMA R10, R21, R10, R42 ;  /* 0x0000000a150a7223 */ /* 0x000fe2000000002a */
[----:B------:R-:W-:Y:S01]  /*1170*/  FMUL R23, R3, R50 ;  /* 0x0000003203177220 */ /* 0x000fe20000400000 */
[----:B------:R-:W0:Y:S01]  /*1180*/  LDC.64 R20, c[0x0][0x248] ;  /* 0x00009200ff147b82 */ /* 0x000e220000000a00 */
[----:B------:R-:W-:-:S07]  /*1190*/  FMUL R0, R0, R51 ;  /* 0x0000003300007220 */ /* 0x000fce0000400000 */
[----:B------:R-:W1:Y:S01]  /*11a0*/  LDC.64 R2, c[0x0][0x250] ;  /* 0x00009400ff027b82 */ /* 0x000e620000000a00 */
[----:B------:R-:W-:Y:S01]  /*11b0*/  FFMA R43, R0, R11, R43 ;  /* 0x0000000b002b7223 */ /* 0x000fe2000000002b */
[----:B------:R-:W-:-:S04]  /*11c0*/  FADD R49, R15, -R49 ;  /* 0x800000310f317221 */ /* 0x000fc80000000000 */
[----:B------:R-:W-:Y:S01]  /*11d0*/  FMUL R4, R4, R49 ;  /* 0x0000003104047220 */ /* 0x000fe20000400000 */
[----:B------:R-:W-:-:S03]  /*11e0*/  FFMA R23, R23, R36, R44 ;  /* 0x0000002417177223 */ /* 0x000fc6000000002c */
[----:B------:R-:W-:Y:S01]  /*11f0*/  FFMA R4, R4, R37, R45 ;  /* 0x0000002504047223 */ /* 0x000fe2000000002d */
[----:B0-----:R-:W-:-:S04]  /*1200*/  IMAD.WIDE R20, R58, 0x4, R20 ;  /* 0x000000043a147825 */ /* 0x001fc800078e0214 */
[----:B-1----:R-:W-:Y:S01]  /*1210*/  IMAD.WIDE R2, R58, 0x4, R2 ;  /* 0x000000043a027825 */ /* 0x002fe200078e0202 */
[----:B------:R0:W-:Y:S01]  /*1220*/  @!P0 STG.E.128 desc[UR4][R20.64+0x800], R12 ;  /* 0x0008000c14008986 */ /* 0x0001e2000c101d04 */
[----:B--2---:R-:W-:Y:S02]  /*1230*/  SEL R30, R30, RZ, P5 ;  /* 0x000000ff1e1e7207 */ /* 0x004fe40002800000 */
[----:B------:R-:W-:Y:S02]  /*1240*/  SEL R28, R28, RZ, P5 ;  /* 0x000000ff1c1c7207 */ /* 0x000fe40002800000 */
[----:B------:R-:W-:Y:S02]  /*1250*/  SEL R29, R29, RZ, P5 ;  /* 0x000000ff1d1d7207 */ /* 0x000fe40002800000 */
[----:B------:R-:W-:Y:S02]  /*1260*/  SEL R31, R31, RZ, P5 ;  /* 0x000000ff1f1f7207 */ /* 0x000fe40002800000 */
[----:B-----5:R-:W-:-:S02]  /*1270*/  SEL R27, R34, RZ, P4 ;  /* 0x000000ff221b7207 */ /* 0x020fc40002000000 */
[----:B------:R-:W-:Y:S02]  /*1280*/  SEL R25, R32, RZ, P4 ;  /* 0x000000ff20197207 */ /* 0x000fe40002000000 */
[----:B------:R-:W-:Y:S02]  /*1290*/  SEL R24, R35, RZ, P4 ;  /* 0x000000ff23187207 */ /* 0x000fe40002000000 */
[----:B------:R-:W-:Y:S02]  /*12a0*/  SEL R22, R33, RZ, P4 ;  /* 0x000000ff21167207 */ /* 0x000fe40002000000 */
[----:B------:R-:W-:Y:S02]  /*12b0*/  @P3 SEL R18, R30, R27, !P2 ;  /* 0x0000001b1e123207 */ /* 0x000fe40005000000 */
[----:B------:R-:W-:Y:S02]  /*12c0*/  @P3 SEL R16, R28, R25, !P2 ;  /* 0x000000191c103207 */ /* 0x000fe40005000000 */
[----:B------:R-:W-:-:S02]  /*12d0*/  @P3 SEL R19, R31, R24, !P2 ;  /* 0x000000181f133207 */ /* 0x000fc40005000000 */
[----:B------:R-:W-:Y:S01]  /*12e0*/  @P3 SEL R17, R29, R22, !P2 ;  /* 0x000000161d113207 */ /* 0x000fe20005000000 */
[----:B------:R-:W-:Y:S01]  /*12f0*/  FADD R25, R18, -R54 ;  /* 0x8000003612197221 */ /* 0x000fe20000000000 */
[----:B------:R-:W-:Y:S01]  /*1300*/  FADD R11, R16, -R56 ;  /* 0x80000038100b7221 */ /* 0x000fe20000000000 */
[----:B------:R-:W-:Y:S02]  /*1310*/  FADD R22, R19, -R53 ;  /* 0x8000003513167221 */ /* 0x000fe40000000000 */
[----:B------:R-:W-:Y:S01]  /*1320*/  FADD R0, R17, -R55 ;  /* 0x8000003711007221 */ /* 0x000fe20000000000 */
[----:B------:R-:W-:Y:S01]  /*1330*/  FMUL R25, R6, R25 ;  /* 0x0000001906197220 */ /* 0x000fe20000400000 */
[----:B------:R-:W-:Y:S01]  /*1340*/  FMUL R11, R8, R11 ;  /* 0x0000000b080b7220 */ /* 0x000fe20000400000 */
[----:B------:R-:W-:Y:S01]  /*1350*/  FMUL R22, R7, R22 ;  /* 0x0000001607167220 */ /* 0x000fe20000400000 */
[----:B------:R-:W-:Y:S01]  /*1360*/  FMUL R0, R5, R0 ;  /* 0x0000000005007220 */ /* 0x000fe20000400000 */
[----:B------:R-:W-:Y:S01]  /*1370*/  FFMA R25, R25, R46, R40 ;  /* 0x0000002e19197223 */ /* 0x000fe20000000028 */
[----:B------:R-:W-:Y:S01]  /*1380*/  FFMA R11, R11, R48, R38 ;  /* 0x000000300b0b7223 */ /* 0x000fe20000000026 */
[----:B------:R-:W-:Y:S01]  /*1390*/  FFMA R9, R22, R9, R41 ;  /* 0x0000000916097223 */ /* 0x000fe20000000029 */
[----:B------:R-:W-:-:S02]  /*13a0*/  FFMA R0, R0, R47, R39 ;  /* 0x0000002f00007223 */ /* 0x000fc40000000027 */
[----:B------:R-:W-:Y:S02]  /*13b0*/  FSETP.GEU.AND P3, PT, R25, RZ, PT ;  /* 0x000000ff1900720b */ /* 0x000fe40003f6e000 */
[----:B------:R-:W-:Y:S02]  /*13c0*/  FSETP.GEU.AND P2, PT, R9, RZ, PT ;  /* 0x000000ff0900720b */ /* 0x000fe40003f4e000 */
[----:B------:R-:W-:Y:S02]  /*13d0*/  FSETP.GEU.AND P4, PT, R0, RZ, PT ;  /* 0x000000ff0000720b */ /* 0x000fe40003f8e000 */
[----:B------:R-:W-:Y:S02]  /*13e0*/  FSETP.GEU.AND P5, PT, R11, RZ, PT ;  /* 0x000000ff0b00720b */ /* 0x000fe40003fae000 */
[----:B------:R-:W-:Y:S02]  /*13f0*/  SEL R26, R25, RZ, P3 ;  /* 0x000000ff191a7207 */ /* 0x000fe40001800000 */
[----:B------:R-:W-:-:S02]  /*1400*/  SEL R27, R9, RZ, P2 ;  /* 0x000000ff091b7207 */ /* 0x000fc40001000000 */
[----:B------:R-:W-:Y:S02]  /*1410*/  SEL R25, R0, RZ, P4 ;  /* 0x000000ff00197207 */ /* 0x000fe40002000000 */
[----:B------:R-:W-:Y:S01]  /*1420*/  SEL R24, R11, RZ, P5 ;  /* 0x000000ff0b187207 */ /* 0x000fe20002800000 */
[----:B------:R0:W-:Y:S01]  /*1430*/  @!P1 STG.E.128 desc[UR4][R20.64], R16 ;  /* 0x0000001014009986 */ /* 0x0001e2000c101d04 */
[----:B------:R-:W-:-:S03]  /*1440*/  FSETP.GEU.AND P2, PT, R23, RZ, PT ;  /* 0x000000ff1700720b */ /* 0x000fc60003f4e000 */
[----:B------:R0:W-:Y:S01]  /*1450*/  @!P1 STG.E.128 desc[UR4][R2.64], R24 ;  /* 0x0000001802009986 */ /* 0x0001e2000c101d04 */
[----:B------:R-:W-:Y:S02]  /*1460*/  FSETP.GEU.AND P1, PT, R4, RZ, PT ;  /* 0x000000ff0400720b */ /* 0x000fe40003f2e000 */
[----:B------:R-:W-:Y:S02]  /*1470*/  FSETP.GEU.AND P3, PT, R43, RZ, PT ;  /* 0x000000ff2b00720b */ /* 0x000fe40003f6e000 */
[----:B------:R-:W-:Y:S02]  /*1480*/  FSETP.GEU.AND P4, PT, R10, RZ, PT ;  /* 0x000000ff0a00720b */ /* 0x000fe40003f8e000 */
[----:B------:R-:W-:Y:S02]  /*1490*/  SEL R7, R4, RZ, P1 ;  /* 0x000000ff04077207 */ /* 0x000fe40000800000 */
[----:B------:R-:W-:Y:S02]  /*14a0*/  SEL R6, R23, RZ, P2 ;  /* 0x000000ff17067207 */ /* 0x000fe40001000000 */
[----:B------:R-:W-:-:S02]  /*14b0*/  SEL R5, R43, RZ, P3 ;  /* 0x000000ff2b057207 */ /* 0x000fc40001800000 */
[----:B------:R-:W-:Y:S01]  /*14c0*/  SEL R4, R10, RZ, P4 ;  /* 0x000000ff0a047207 */ /* 0x000fe20002000000 */
[----:B0-----:R-:W-:Y:S06]  /*14d0*/  @P0 EXIT ;  /* 0x000000000000094d */ /* 0x001fec0003800000 */
[----:B------:R-:W-:Y:S01]  /*14e0*/  STG.E.128 desc[UR4][R2.64+0x800], R4 ;  /* 0x0008000402007986 */ /* 0x000fe2000c101d04 */
[----:B------:R-:W-:Y:S05]  /*14f0*/  EXIT ;  /* 0x000000000000794d */ /* 0x000fea0003800000 */
.L_x_0:
[----:B------:R-:W-:-:S00]  /*1500*/  BRA `(.L_x_0) ;  /* 0xfffffffc00fc7947 */ /* 0x000fc0000383ffff */
[----:B------:R-:W-:-:S00]  /*1510*/  NOP ;  /* 0x0000000000007918 */ /* 0x000fc00000000000 */
        /* <DEDUP_REMOVED lines=14> */
.L_x_1:


//--------------------- .nv.global.init           --------------------------
	.section	.nv.global.init,"aw",@progbits
.nv.global.init:
	.type		_$_str,@object
	.size		_$_str,(_$_str_$_2 - _$_str)
_$_str:
        /*0000*/ 	.byte	0x5f, 0x5f, 0x43, 0x55, 0x44, 0x41, 0x5f, 0x46, 0x54, 0x5a, 0x00
	.type		_$_str_$_2,@object
	.size		_$_str_$_2,(.L_1 - _$_str_$_2)
_$_str_$_2:
        /*000b*/ 	.byte	0x5f, 0x5f, 0x43, 0x55, 0x44, 0x41, 0x5f, 0x50, 0x52, 0x45, 0x43, 0x5f, 0x53, 0x51, 0x52, 0x54
        /*001b*/ 	.byte	0x00
.L_1:


//--------------------- .nv.constant0.triton_poi_fused__native_batch_norm_legit_no_training_cat_relu_28 --------------------------
	.section	.nv.constant0.triton_poi_fused__native_batch_norm_legit_no_training_cat_relu_28,"a",@progbits
	.sectionflags	@""
	.align	4
.nv.constant0.triton_poi_fused__native_batch_norm_legit_no_training_cat_relu_28:
	.zero		604
